//
// Generated by NVIDIA NVVM Compiler
//
// Compiler Build ID: CL-36424714
// Cuda compilation tools, release 13.0, V13.0.88
// Based on NVVM 20.0.0
//

.version 9.0
.target sm_100
.address_size 64

	// .globl	_Z10compute_LUiiiiPf
.extern .shared .align 16 .b8 shm[];

.visible .entry _Z10compute_LUiiiiPf(
	.param .u32 _Z10compute_LUiiiiPf_param_0,
	.param .u32 _Z10compute_LUiiiiPf_param_1,
	.param .u32 _Z10compute_LUiiiiPf_param_2,
	.param .u32 _Z10compute_LUiiiiPf_param_3,
	.param .u64 .ptr .align 1 _Z10compute_LUiiiiPf_param_4
)
{
	.reg .pred 	%p<7>;
	.reg .b32 	%r<30>;
	.reg .b32 	%f<10>;
	.reg .b64 	%rd<12>;

	ld.param.u32 	%r12, [_Z10compute_LUiiiiPf_param_0];
	ld.param.u32 	%r10, [_Z10compute_LUiiiiPf_param_1];
	ld.param.u32 	%r13, [_Z10compute_LUiiiiPf_param_2];
	ld.param.u32 	%r11, [_Z10compute_LUiiiiPf_param_3];
	ld.param.u64 	%rd2, [_Z10compute_LUiiiiPf_param_4];
	cvta.to.global.u64 	%rd1, %rd2;
	mov.u32 	%r1, %tid.x;
	mov.u32 	%r2, %tid.y;
	mov.u32 	%r14, %ctaid.x;
	rem.u32 	%r15, %r14, %r13;
	mad.lo.s32 	%r16, %r15, %r10, %r1;
	mov.u32 	%r17, %ctaid.y;
	rem.u32 	%r18, %r17, %r13;
	mad.lo.s32 	%r4, %r18, %r10, %r2;
	setp.lt.s32 	%p1, %r4, %r12;
	add.s32 	%r5, %r12, -1;
	setp.lt.s32 	%p2, %r16, %r5;
	or.pred  	%p3, %p1, %p2;
	@%p3 bra 	$L__BB0_7;
	add.s32 	%r6, %r10, -1;
	setp.ne.s32 	%p4, %r2, %r6;
	shl.b32 	%r19, %r1, 2;
	mov.u32 	%r20, shm;
	add.s32 	%r7, %r20, %r19;
	@%p4 bra 	$L__BB0_3;
	mad.lo.s32 	%r21, %r11, %r5, %r16;
	mul.wide.s32 	%rd3, %r21, 4;
	add.s64 	%rd4, %rd1, %rd3;
	ld.global.f32 	%f1, [%rd4];
	st.shared.f32 	[%r7], %f1;
	bar.sync 	0;
$L__BB0_3:
	setp.ne.s32 	%p5, %r1, %r6;
	add.s32 	%r22, %r10, %r2;
	shl.b32 	%r23, %r22, 2;
	add.s32 	%r8, %r20, %r23;
	@%p5 bra 	$L__BB0_5;
	mul.lo.s32 	%r25, %r4, %r11;
	cvt.s64.s32 	%rd5, %r25;
	cvt.s64.s32 	%rd6, %r12;
	add.s64 	%rd7, %rd5, %rd6;
	shl.b64 	%rd8, %rd7, 2;
	add.s64 	%rd9, %rd1, %rd8;
	ld.global.f32 	%f2, [%rd9+-4];
	shl.b32 	%r26, %r12, 2;
	add.s32 	%r28, %r20, %r26;
	ld.shared.f32 	%f3, [%r28+-4];
	div.rn.f32 	%f4, %f2, %f3;
	st.shared.f32 	[%r8], %f4;
	st.global.f32 	[%rd9+-4], %f4;
	bar.sync 	0;
$L__BB0_5:
	setp.lt.s32 	%p6, %r16, %r12;
	@%p6 bra 	$L__BB0_7;
	mad.lo.s32 	%r29, %r4, %r11, %r16;
	mul.wide.s32 	%rd10, %r29, 4;
	add.s64 	%rd11, %rd1, %rd10;
	ld.global.f32 	%f5, [%rd11];
	ld.shared.f32 	%f6, [%r7];
	ld.shared.f32 	%f7, [%r8];
	mul.f32 	%f8, %f6, %f7;
	sub.f32 	%f9, %f5, %f8;
	st.global.f32 	[%rd11], %f9;
	bar.sync 	0;
$L__BB0_7:
	ret;

}


// ===== COMPILED SASS (sm_100) =====

	.target	sm_100

	.elftype	@"ET_EXEC"


//--------------------- .note.nv.tkinfo           --------------------------
	.section	.note.nv.tkinfo,"",@"SHT_NOTE"
	.sectionflags	@"SHF_NOTE_NV_TKINFO"
	.tkinfo
        /*0018*/ 	.word	0x00000002
        /*0030*/ 	.string	""
        /*0030*/ 	.string	"ptxas"
        /*0030*/ 	.string	"Cuda compilation tools, release 13.0, V13.0.88"
        /*0030*/ 	.string	"Build cuda_13.0.r13.0/compiler.36424714_0"
        /*0030*/ 	.string	"-arch sm_100 -m 64 "



//--------------------- .note.nv.cuinfo           --------------------------
	.section	.note.nv.cuinfo,"",@"SHT_NOTE"
	.sectionflags	@"SHF_NOTE_NV_CUINFO"
        /*0018*/ 	.short	0x0002
        /*001a*/ 	.short	0x0064
        /*001c*/ 	.short	0x0082
	.zero		2


//--------------------- .nv.info                  --------------------------
	.section	.nv.info,"",@"SHT_CUDA_INFO"
	.align	4


	//----- nvinfo : EIATTR_REGCOUNT
	.align		4
        /*0000*/ 	.byte	0x04, 0x2f
        /*0002*/ 	.short	(.L_1 - .L_0)
	.align		4
.L_0:
        /*0004*/ 	.word	index@(_Z10compute_LUiiiiPf)
        /*0008*/ 	.word	0x00000014


	//----- nvinfo : EIATTR_FRAME_SIZE
	.align		4
.L_1:
        /*000c*/ 	.byte	0x04, 0x11
        /*000e*/ 	.short	(.L_3 - .L_2)
	.align		4
.L_2:
        /*0010*/ 	.word	index@($__internal_0_$__cuda_sm3x_div_rn_noftz_f32_slowpath)
        /*0014*/ 	.word	0x00000000


	//----- nvinfo : EIATTR_FRAME_SIZE
	.align		4
.L_3:
        /*0018*/ 	.byte	0x04, 0x11
        /*001a*/ 	.short	(.L_5 - .L_4)
	.align		4
.L_4:
        /*001c*/ 	.word	index@(_Z10compute_LUiiiiPf)
        /*0020*/ 	.word	0x00000000


	//----- nvinfo : EIATTR_MIN_STACK_SIZE
	.align		4
.L_5:
        /*0024*/ 	.byte	0x04, 0x12
        /*0026*/ 	.short	(.L_7 - .L_6)
	.align		4
.L_6:
        /*0028*/ 	.word	index@(_Z10compute_LUiiiiPf)
        /*002c*/ 	.word	0x00000000
.L_7:


//--------------------- .nv.compat                --------------------------
	.section	.nv.compat,"",@"SHT_CUDA_COMPAT_INFO"
	.align	4
        /*0000*/ 	.byte	0x02, 0x09, 0x00, 0x00, 0x02, 0x02, 0x01, 0x00, 0x02, 0x05, 0x05, 0x00, 0x03, 0x07, 0x01, 0x01
        /*0010*/ 	.byte	0x02, 0x03, 0x00, 0x00, 0x02, 0x06, 0x01, 0x00, 0x04, 0x0b, 0x08, 0x00, 0x01, 0x00, 0x00, 0x00
        /*0020*/ 	.byte	0x00, 0x00, 0x00, 0x00


//--------------------- .nv.info._Z10compute_LUiiiiPf --------------------------
	.section	.nv.info._Z10compute_LUiiiiPf,"",@"SHT_CUDA_INFO"
	.sectionflags	@""
	.align	4


	//----- nvinfo : EIATTR_CUDA_API_VERSION
	.align		4
        /*0000*/ 	.byte	0x04, 0x37
        /*0002*/ 	.short	(.L_9 - .L_8)
.L_8:
        /*0004*/ 	.word	0x00000082


	//----- nvinfo : EIATTR_KPARAM_INFO
	.align		4
.L_9:
        /*0008*/ 	.byte	0x04, 0x17
        /*000a*/ 	.short	(.L_11 - .L_10)
.L_10:
        /*000c*/ 	.word	0x00000000
        /*0010*/ 	.short	0x0004
        /*0012*/ 	.short	0x0010
        /*0014*/ 	.byte	0x00, 0xf5, 0x21, 0x00


	//----- nvinfo : EIATTR_KPARAM_INFO
	.align		4
.L_11:
        /*0018*/ 	.byte	0x04, 0x17
        /*001a*/ 	.short	(.L_13 - .L_12)
.L_12:
        /*001c*/ 	.word	0x00000000
        /*0020*/ 	.short	0x0003
        /*0022*/ 	.short	0x000c
        /*0024*/ 	.byte	0x00, 0xf0, 0x11, 0x00


	//----- nvinfo : EIATTR_KPARAM_INFO
	.align		4
.L_13:
        /*0028*/ 	.byte	0x04, 0x17
        /*002a*/ 	.short	(.L_15 - .L_14)
.L_14:
        /*002c*/ 	.word	0x00000000
        /*0030*/ 	.short	0x0002
        /*0032*/ 	.short	0x0008
        /*0034*/ 	.byte	0x00, 0xf0, 0x11, 0x00


	//----- nvinfo : EIATTR_KPARAM_INFO
	.align		4
.L_15:
        /*0038*/ 	.byte	0x04, 0x17
        /*003a*/ 	.short	(.L_17 - .L_16)
.L_16:
        /*003c*/ 	.word	0x00000000
        /*0040*/ 	.short	0x0001
        /*0042*/ 	.short	0x0004
        /*0044*/ 	.byte	0x00, 0xf0, 0x11, 0x00


	//----- nvinfo : EIATTR_KPARAM_INFO
	.align		4
.L_17:
        /*0048*/ 	.byte	0x04, 0x17
        /*004a*/ 	.short	(.L_19 - .L_18)
.L_18:
        /*004c*/ 	.word	0x00000000
        /*0050*/ 	.short	0x0000
        /*0052*/ 	.short	0x0000
        /*0054*/ 	.byte	0x00, 0xf0, 0x11, 0x00


	//----- nvinfo : EIATTR_SPARSE_MMA_MASK
	.align		4
.L_19:
        /*0058*/ 	.byte	0x03, 0x50
        /*005a*/ 	.short	0x0000


	//----- nvinfo : EIATTR_MAXREG_COUNT
	.align		4
        /*005c*/ 	.byte	0x03, 0x1b
        /*005e*/ 	.short	0x00ff


	//----- nvinfo : EIATTR_NUM_BARRIERS
	.align		4
        /*0060*/ 	.byte	0x02, 0x4c
        /*0062*/ 	.byte	0x01
	.zero		1


	//----- nvinfo : EIATTR_MERCURY_ISA_VERSION
	.align		4
        /*0064*/ 	.byte	0x03, 0x5f
        /*0066*/ 	.short	0x0101


	//----- nvinfo : EIATTR_VRC_CTA_INIT_COUNT
	.align		4
        /*0068*/ 	.byte	0x02, 0x4a
	.zero		1
	.zero		1


	//----- nvinfo : EIATTR_EXIT_INSTR_OFFSETS
	.align		4
        /*006c*/ 	.byte	0x04, 0x1c
        /*006e*/ 	.short	(.L_21 - .L_20)


	//   ....[0]....
.L_20:
        /*0070*/ 	.word	0x00000260


	//   ....[1]....
        /*0074*/ 	.word	0x00000570


	//   ....[2]....
        /*0078*/ 	.word	0x00000630


	//----- nvinfo : EIATTR_CRS_STACK_SIZE
	.align		4
.L_21:
        /*007c*/ 	.byte	0x04, 0x1e
        /*007e*/ 	.short	(.L_23 - .L_22)
.L_22:
        /*0080*/ 	.word	0x00000000


	//----- nvinfo : EIATTR_CBANK_PARAM_SIZE
	.align		4
.L_23:
        /*0084*/ 	.byte	0x03, 0x19
        /*0086*/ 	.short	0x0018


	//----- nvinfo : EIATTR_PARAM_CBANK
	.align		4
        /*0088*/ 	.byte	0x04, 0x0a
        /*008a*/ 	.short	(.L_25 - .L_24)
	.align		4
.L_24:
        /*008c*/ 	.word	index@(.nv.constant0._Z10compute_LUiiiiPf)
        /*0090*/ 	.short	0x0380
        /*0092*/ 	.short	0x0018


	//----- nvinfo : EIATTR_SW_WAR
	.align		4
.L_25:
        /*0094*/ 	.byte	0x04, 0x36
        /*0096*/ 	.short	(.L_27 - .L_26)
.L_26:
        /*0098*/ 	.word	0x00000008
.L_27:


//--------------------- .nv.callgraph             --------------------------
	.section	.nv.callgraph,"",@"SHT_CUDA_CALLGRAPH"
	.align	4
	.sectionentsize	8
	.align		4
        /*0000*/ 	.word	0x00000000
	.align		4
        /*0004*/ 	.word	0xffffffff
	.align		4
        /*0008*/ 	.word	0x00000000
	.align		4
        /*000c*/ 	.word	0xfffffffe
	.align		4
        /*0010*/ 	.word	0x00000000
	.align		4
        /*0014*/ 	.word	0xfffffffd
	.align		4
        /*0018*/ 	.word	0x00000000
	.align		4
        /*001c*/ 	.word	0xfffffffc


//--------------------- .text._Z10compute_LUiiiiPf --------------------------
	.section	.text._Z10compute_LUiiiiPf,"ax",@progbits
	.align	128
        .global         _Z10compute_LUiiiiPf
        .type           _Z10compute_LUiiiiPf,@function
        .size           _Z10compute_LUiiiiPf,(.L_x_15 - _Z10compute_LUiiiiPf)
        .other          _Z10compute_LUiiiiPf,@"STO_CUDA_ENTRY STV_DEFAULT"
_Z10compute_LUiiiiPf:
.text._Z10compute_LUiiiiPf:
[----:B------:R-:W-:Y:S08]  /*0000*/  LDC R1, c[0x0][0x37c] ;  /* 0x0000df00ff017b82 */ /* 0x000ff00000000800 */
[----:B------:R-:W0:Y:S01]  /*0010*/  LDC R5, c[0x0][0x388] ;  /* 0x0000e200ff057b82 */ /* 0x000e220000000800 */
[----:B------:R-:W1:Y:S01]  /*0020*/  S2R R6, SR_CTAID.Y ;  /* 0x0000000000067919 */ /* 0x000e620000002600 */
[----:B------:R-:W2:Y:S01]  /*0030*/  LDCU.64 UR10, c[0x0][0x380] ;  /* 0x00007000ff0a77ac */ /* 0x000ea20008000a00 */
[----:B------:R-:W3:Y:S05]  /*0040*/  S2R R9, SR_TID.X ;  /* 0x0000000000097919 */ /* 0x000eea0000002100 */
[----:B------:R-:W4:Y:S01]  /*0050*/  S2UR UR4, SR_CTAID.X ;  /* 0x00000000000479c3 */ /* 0x000f220000002500 */
[----:B------:R-:W5:Y:S01]  /*0060*/  S2R R8, SR_TID.Y ;  /* 0x0000000000087919 */ /* 0x000f620000002200 */
[----:B0-----:R-:W0:Y:S08]  /*0070*/  I2F.U32.RP R0, R5 ;  /* 0x0000000500007306 */ /* 0x001e300000209000 */
[----:B0-----:R-:W0:Y:S02]  /*0080*/  MUFU.RCP R0, R0 ;  /* 0x0000000000007308 */ /* 0x001e240000001000 */
[----:B0-----:R-:W-:-:S06]  /*0090*/  VIADD R2, R0, 0xffffffe ;  /* 0x0ffffffe00027836 */ /* 0x001fcc0000000000 */
[----:B------:R0:W2:Y:S02]  /*00a0*/  F2I.FTZ.U32.TRUNC.NTZ R3, R2 ;  /* 0x0000000200037305 */ /* 0x0000a4000021f000 */
[----:B0-----:R-:W-:Y:S02]  /*00b0*/  IMAD.MOV.U32 R2, RZ, RZ, RZ ;  /* 0x000000ffff027224 */ /* 0x001fe400078e00ff */
[----:B--2---:R-:W-:-:S04]  /*00c0*/  IMAD.MOV R4, RZ, RZ, -R3 ;  /* 0x000000ffff047224 */ /* 0x004fc800078e0a03 */
[----:B------:R-:W-:-:S04]  /*00d0*/  IMAD R7, R4, R5, RZ ;  /* 0x0000000504077224 */ /* 0x000fc800078e02ff */
[----:B------:R-:W-:-:S06]  /*00e0*/  IMAD.HI.U32 R3, R3, R7, R2 ;  /* 0x0000000703037227 */ /* 0x000fcc00078e0002 */
[----:B----4-:R-:W-:-:S04]  /*00f0*/  IMAD.HI.U32 R4, R3, UR4, RZ ;  /* 0x0000000403047c27 */ /* 0x010fc8000f8e00ff */
[----:B-1----:R-:W-:-:S04]  /*0100*/  IMAD.HI.U32 R3, R3, R6, RZ ;  /* 0x0000000603037227 */ /* 0x002fc800078e00ff */
[----:B------:R-:W-:Y:S02]  /*0110*/  IMAD.MOV R4, RZ, RZ, -R4 ;  /* 0x000000ffff047224 */ /* 0x000fe400078e0a04 */
[----:B------:R-:W-:Y:S02]  /*0120*/  IMAD.MOV R3, RZ, RZ, -R3 ;  /* 0x000000ffff037224 */ /* 0x000fe400078e0a03 */
[C---:B------:R-:W-:Y:S01]  /*0130*/  IMAD R0, R5.reuse, R4, UR4 ;  /* 0x0000000405007e24 */ /* 0x040fe2000f8e0204 */
[----:B------:R-:W-:Y:S01]  /*0140*/  UIADD3 UR4, UPT, UPT, UR10, -0x1, URZ ;  /* 0xffffffff0a047890 */ /* 0x000fe2000fffe0ff */
[----:B------:R-:W-:Y:S01]  /*0150*/  IMAD R4, R5, R3, R6 ;  /* 0x0000000305047224 */ /* 0x000fe200078e0206 */
[-C--:B------:R-:W-:Y:S02]  /*0160*/  LOP3.LUT R3, RZ, R5.reuse, RZ, 0x33, !PT ;  /* 0x00000005ff037212 */ /* 0x080fe400078e33ff */
[-C--:B------:R-:W-:Y:S02]  /*0170*/  ISETP.GE.U32.AND P0, PT, R0, R5.reuse, PT ;  /* 0x000000050000720c */ /* 0x080fe40003f06070 */
[----:B------:R-:W-:-:S11]  /*0180*/  ISETP.GE.U32.AND P1, PT, R4, R5, PT ;  /* 0x000000050400720c */ /* 0x000fd60003f26070 */
[--C-:B------:R-:W-:Y:S02]  /*0190*/  @P0 IMAD.IADD R0, R0, 0x1, -R5.reuse ;  /* 0x0000000100000824 */ /* 0x100fe400078e0a05 */
[----:B------:R-:W-:Y:S01]  /*01a0*/  @P1 IMAD.IADD R4, R4, 0x1, -R5 ;  /* 0x0000000104041824 */ /* 0x000fe200078e0a05 */
[----:B------:R-:W-:Y:S02]  /*01b0*/  ISETP.NE.U32.AND P1, PT, R5, RZ, PT ;  /* 0x000000ff0500720c */ /* 0x000fe40003f25070 */
[-C--:B------:R-:W-:Y:S02]  /*01c0*/  ISETP.GE.U32.AND P0, PT, R0, R5.reuse, PT ;  /* 0x000000050000720c */ /* 0x080fe40003f06070 */
[----:B------:R-:W-:-:S11]  /*01d0*/  ISETP.GE.U32.AND P2, PT, R4, R5, PT ;  /* 0x000000050400720c */ /* 0x000fd60003f46070 */
[--C-:B------:R-:W-:Y:S02]  /*01e0*/  @P0 IMAD.IADD R0, R0, 0x1, -R5.reuse ;  /* 0x0000000100000824 */ /* 0x100fe400078e0a05 */
[----:B------:R-:W-:-:S03]  /*01f0*/  @P2 IMAD.IADD R4, R4, 0x1, -R5 ;  /* 0x0000000104042824 */ /* 0x000fc600078e0a05 */
[C---:B------:R-:W-:Y:S02]  /*0200*/  SEL R2, R3.reuse, R0, !P1 ;  /* 0x0000000003027207 */ /* 0x040fe40004800000 */
[----:B------:R-:W-:-:S03]  /*0210*/  SEL R7, R3, R4, !P1 ;  /* 0x0000000403077207 */ /* 0x000fc60004800000 */
[----:B---3--:R-:W-:Y:S02]  /*0220*/  IMAD R2, R2, UR11, R9 ;  /* 0x0000000b02027c24 */ /* 0x008fe4000f8e0209 */
[----:B-----5:R-:W-:-:S03]  /*0230*/  IMAD R7, R7, UR11, R8 ;  /* 0x0000000b07077c24 */ /* 0x020fc6000f8e0208 */
[----:B------:R-:W-:-:S04]  /*0240*/  ISETP.GE.AND P0, PT, R2, UR4, PT ;  /* 0x0000000402007c0c */ /* 0x000fc8000bf06270 */
[----:B------:R-:W-:-:S13]  /*0250*/  ISETP.LT.OR P0, PT, R7, UR10, !P0 ;  /* 0x0000000a07007c0c */ /* 0x000fda000c701670 */
[----:B------:R-:W-:Y:S05]  /*0260*/  @P0 EXIT ;  /* 0x000000000000094d */ /* 0x000fea0003800000 */
[----:B------:R-:W-:Y:S01]  /*0270*/  UIADD3 UR6, UPT, UPT, UR11, -0x1, URZ ;  /* 0xffffffff0b067890 */ /* 0x000fe2000fffe0ff */
[----:B------:R-:W0:Y:S05]  /*0280*/  LDCU.64 UR8, c[0x0][0x358] ;  /* 0x00006b00ff0877ac */ /* 0x000e2a0008000a00 */
[----:B------:R-:W-:-:S13]  /*0290*/  ISETP.NE.AND P0, PT, R8, UR6, PT ;  /* 0x0000000608007c0c */ /* 0x000fda000bf05270 */
[----:B------:R-:W1:Y:S08]  /*02a0*/  @!P0 LDC R3, c[0x0][0x38c] ;  /* 0x0000e300ff038b82 */ /* 0x000e700000000800 */
[----:B------:R-:W2:Y:S01]  /*02b0*/  @!P0 LDC.64 R4, c[0x0][0x390] ;  /* 0x0000e400ff048b82 */ /* 0x000ea20000000a00 */
[----:B-1----:R-:W-:-:S04]  /*02c0*/  @!P0 IMAD R3, R3, UR4, R2 ;  /* 0x0000000403038c24 */ /* 0x002fc8000f8e0202 */
[----:B--2---:R-:W-:-:S06]  /*02d0*/  @!P0 IMAD.WIDE R4, R3, 0x4, R4 ;  /* 0x0000000403048825 */ /* 0x004fcc00078e0204 */
[----:B0-----:R-:W2:Y:S01]  /*02e0*/  @!P0 LDG.E R5, desc[UR8][R4.64] ;  /* 0x0000000804058981 */ /* 0x001ea2000c1e1900 */
[----:B------:R-:W0:Y:S01]  /*02f0*/  S2UR UR5, SR_CgaCtaId ;  /* 0x00000000000579c3 */ /* 0x000e220000008800 */
[----:B------:R-:W-:Y:S01]  /*0300*/  UMOV UR4, 0x400 ;  /* 0x0000040000047882 */ /* 0x000fe20000000000 */
[----:B------:R-:W-:Y:S01]  /*0310*/  VIADD R8, R8, UR11 ;  /* 0x0000000b08087c36 */ /* 0x000fe20008000000 */
[----:B0-----:R-:W-:-:S06]  /*0320*/  ULEA UR4, UR5, UR4, 0x18 ;  /* 0x0000000405047291 */ /* 0x001fcc000f8ec0ff */
[----:B------:R-:W-:Y:S02]  /*0330*/  LEA R6, R9, UR4, 0x2 ;  /* 0x0000000409067c11 */ /* 0x000fe4000f8e10ff */
[----:B------:R-:W-:-:S03]  /*0340*/  LEA R8, R8, UR4, 0x2 ;  /* 0x0000000408087c11 */ /* 0x000fc6000f8e10ff */
[----:B--2---:R0:W-:Y:S01]  /*0350*/  @!P0 STS [R6], R5 ;  /* 0x0000000506008388 */ /* 0x0041e20000000800 */
[----:B------:R-:W-:Y:S01]  /*0360*/  @!P0 BAR.SYNC.DEFER_BLOCKING 0x0 ;  /* 0x0000000000008b1d */ /* 0x000fe20000010000 */
[----:B------:R-:W-:-:S13]  /*0370*/  ISETP.NE.AND P0, PT, R9, UR6, PT ;  /* 0x0000000609007c0c */ /* 0x000fda000bf05270 */
[----:B0-----:R-:W-:Y:S05]  /*0380*/  @P0 BRA `(.L_x_0) ;  /* 0x0000000000700947 */ /* 0x001fea0003800000 */
[----:B------:R-:W0:Y:S01]  /*0390*/  LDCU UR5, c[0x0][0x38c] ;  /* 0x00007180ff0577ac */ /* 0x000e220008000800 */
[----:B------:R-:W1:Y:S01]  /*03a0*/  LDCU.64 UR6, c[0x0][0x390] ;  /* 0x00007200ff0677ac */ /* 0x000e620008000a00 */
[----:B0-----:R-:W-:Y:S01]  /*03b0*/  IMAD R0, R7, UR5, RZ ;  /* 0x0000000507007c24 */ /* 0x001fe2000f8e02ff */
[----:B------:R-:W-:-:S04]  /*03c0*/  USHF.R.S32.HI UR5, URZ, 0x1f, UR10 ;  /* 0x0000001fff057899 */ /* 0x000fc8000801140a */
[----:B------:R-:W-:-:S04]  /*03d0*/  IADD3 R3, P0, PT, R0, UR10, RZ ;  /* 0x0000000a00037c10 */ /* 0x000fc8000ff1e0ff */
[----:B------:R-:W-:Y:S02]  /*03e0*/  LEA.HI.X.SX32 R0, R0, UR5, 0x1, P0 ;  /* 0x0000000500007c11 */ /* 0x000fe400080f0eff */
[----:B-1----:R-:W-:-:S04]  /*03f0*/  LEA R4, P0, R3, UR6, 0x2 ;  /* 0x0000000603047c11 */ /* 0x002fc8000f8010ff */
[----:B------:R-:W-:-:S05]  /*0400*/  LEA.HI.X R5, R3, UR7, R0, 0x2, P0 ;  /* 0x0000000703057c11 */ /* 0x000fca00080f1400 */
[----:B------:R-:W2:Y:S01]  /*0410*/  LDG.E R0, desc[UR8][R4.64+-0x4] ;  /* 0xfffffc0804007981 */ /* 0x000ea2000c1e1900 */
[----:B------:R-:W-:Y:S01]  /*0420*/  ULEA UR5, UR10, UR4, 0x2 ;  /* 0x000000040a057291 */ /* 0x000fe2000f8e10ff */
[----:B------:R-:W-:Y:S08]  /*0430*/  BSSY.RECONVERGENT B0, `(.L_x_1) ;  /* 0x000000d000007945 */ /* 0x000ff00003800200 */
[----:B------:R-:W0:Y:S02]  /*0440*/  LDS R3, [UR5+-0x4] ;  /* 0xfffffc05ff037984 */ /* 0x000e240008000800 */
[----:B0-----:R-:W0:Y:S02]  /*0450*/  MUFU.RCP R10, R3 ;  /* 0x00000003000a7308 */ /* 0x001e240000001000 */
[----:B0-----:R-:W-:-:S04]  /*0460*/  FFMA R9, -R3, R10, 1 ;  /* 0x3f80000003097423 */ /* 0x001fc8000000010a */
[----:B------:R-:W-:Y:S02]  /*0470*/  FFMA R9, R10, R9, R10 ;  /* 0x000000090a097223 */ /* 0x000fe4000000000a */
[----:B--2---:R-:W0:Y:S02]  /*0480*/  FCHK P0, R0, R3 ;  /* 0x0000000300007302 */ /* 0x004e240000000000 */
[----:B------:R-:W-:-:S04]  /*0490*/  FFMA R10, R0, R9, RZ ;  /* 0x00000009000a7223 */ /* 0x000fc800000000ff */
[----:B------:R-:W-:-:S04]  /*04a0*/  FFMA R11, -R3, R10, R0 ;  /* 0x0000000a030b7223 */ /* 0x000fc80000000100 */
[----:B------:R-:W-:Y:S01]  /*04b0*/  FFMA R9, R9, R11, R10 ;  /* 0x0000000b09097223 */ /* 0x000fe2000000000a */
[----:B0-----:R-:W-:Y:S06]  /*04c0*/  @!P0 BRA `(.L_x_2) ;  /* 0x00000000000c8947 */ /* 0x001fec0003800000 */
[----:B------:R-:W-:-:S07]  /*04d0*/  MOV R10, 0x4f0 ;  /* 0x000004f0000a7802 */ /* 0x000fce0000000f00 */
[----:B------:R-:W-:Y:S05]  /*04e0*/  CALL.REL.NOINC `($__internal_0_$__cuda_sm3x_div_rn_noftz_f32_slowpath) ;  /* 0x0000000000547944 */ /* 0x000fea0003c00000 */
[----:B------:R-:W-:-:S07]  /*04f0*/  IMAD.MOV.U32 R9, RZ, RZ, R0 ;  /* 0x000000ffff097224 */ /* 0x000fce00078e0000 */
.L_x_2:
[----:B------:R-:W-:Y:S05]  /*0500*/  BSYNC.RECONVERGENT B0 ;  /* 0x0000000000007941 */ /* 0x000fea0003800200 */
.L_x_1:
[----:B------:R0:W-:Y:S01]  /*0510*/  STG.E desc[UR8][R4.64+-0x4], R9 ;  /* 0xfffffc0904007986 */ /* 0x0001e2000c101908 */
[----:B------:R-:W-:Y:S05]  /*0520*/  WARPSYNC.ALL ;  /* 0x0000000000007948 */ /* 0x000fea0003800000 */
[----:B------:R0:W-:Y:S01]  /*0530*/  STS [R8], R9 ;  /* 0x0000000908007388 */ /* 0x0001e20000000800 */
[----:B------:R-:W-:Y:S06]  /*0540*/  BAR.SYNC.DEFER_BLOCKING 0x0 ;  /* 0x0000000000007b1d */ /* 0x000fec0000010000 */
.L_x_0:
[----:B------:R-:W1:Y:S02]  /*0550*/  LDCU UR5, c[0x0][0x380] ;  /* 0x00007000ff0577ac */ /* 0x000e640008000800 */
[----:B-1----:R-:W-:-:S13]  /*0560*/  ISETP.GE.AND P0, PT, R2, UR5, PT ;  /* 0x0000000502007c0c */ /* 0x002fda000bf06270 */
[----:B------:R-:W-:Y:S05]  /*0570*/  @!P0 EXIT ;  /* 0x000000000000894d */ /* 0x000fea0003800000 */
[----:B0-----:R-:W0:Y:S01]  /*0580*/  LDC.64 R4, c[0x0][0x390] ;  /* 0x0000e400ff047b82 */ /* 0x001e220000000a00 */
[----:B------:R-:W1:Y:S01]  /*0590*/  LDCU UR5, c[0x0][0x38c] ;  /* 0x00007180ff0577ac */ /* 0x000e620008000800 */
[----:B------:R-:W-:Y:S01]  /*05a0*/  LDS R8, [R8] ;  /* 0x0000000008087984 */ /* 0x000fe20000000800 */
[----:B-1----:R-:W-:-:S04]  /*05b0*/  IMAD R3, R7, UR5, R2 ;  /* 0x0000000507037c24 */ /* 0x002fc8000f8e0202 */
[----:B0-----:R-:W-:Y:S02]  /*05c0*/  IMAD.WIDE R2, R3, 0x4, R4 ;  /* 0x0000000403027825 */ /* 0x001fe400078e0204 */
[----:B------:R-:W0:Y:S04]  /*05d0*/  LDS R5, [R6] ;  /* 0x0000000006057984 */ /* 0x000e280000000800 */
[----:B------:R-:W0:Y:S01]  /*05e0*/  LDG.E R0, desc[UR8][R2.64] ;  /* 0x0000000802007981 */ /* 0x000e22000c1e1900 */
[----:B------:R-:W-:Y:S05]  /*05f0*/  WARPSYNC.ALL ;  /* 0x0000000000007948 */ /* 0x000fea0003800000 */
[----:B0-----:R-:W-:-:S05]  /*0600*/  FFMA R5, -R5, R8, R0 ;  /* 0x0000000805057223 */ /* 0x001fca0000000100 */
[----:B------:R-:W-:Y:S01]  /*0610*/  STG.E desc[UR8][R2.64], R5 ;  /* 0x0000000502007986 */ /* 0x000fe2000c101908 */
[----:B------:R-:W-:Y:S06]  /*0620*/  BAR.SYNC.DEFER_BLOCKING 0x0 ;  /* 0x0000000000007b1d */ /* 0x000fec0000010000 */
[----:B------:R-:W-:Y:S05]  /*0630*/  EXIT ;  /* 0x000000000000794d */ /* 0x000fea0003800000 */
        .weak           $__internal_0_$__cuda_sm3x_div_rn_noftz_f32_slowpath
        .type           $__internal_0_$__cuda_sm3x_div_rn_noftz_f32_slowpath,@function
        .size           $__internal_0_$__cuda_sm3x_div_rn_noftz_f32_slowpath,(.L_x_15 - $__internal_0_$__cuda_sm3x_div_rn_noftz_f32_slowpath)
$__internal_0_$__cuda_sm3x_div_rn_noftz_f32_slowpath:
[--C-:B------:R-:W-:Y:S01]  /*0640*/  SHF.R.U32.HI R11, RZ, 0x17, R3.reuse ;  /* 0x00000017ff0b7819 */ /* 0x100fe20000011603 */
[----:B------:R-:W-:Y:S01]  /*0650*/  BSSY.RECONVERGENT B1, `(.L_x_3) ;  /* 0x0000064000017945 */ /* 0x000fe20003800200 */
[--C-:B------:R-:W-:Y:S01]  /*0660*/  SHF.R.U32.HI R9, RZ, 0x17, R0.reuse ;  /* 0x00000017ff097819 */ /* 0x100fe20000011600 */
[----:B------:R-:W-:Y:S01]  /*0670*/  IMAD.MOV.U32 R13, RZ, RZ, R0 ;  /* 0x000000ffff0d7224 */ /* 0x000fe200078e0000 */
[----:B------:R-:W-:Y:S01]  /*0680*/  LOP3.LUT R11, R11, 0xff, RZ, 0xc0, !PT ;  /* 0x000000ff0b0b7812 */ /* 0x000fe200078ec0ff */
[----:B------:R-:W-:Y:S01]  /*0690*/  IMAD.MOV.U32 R14, RZ, RZ, R3 ;  /* 0x000000ffff0e7224 */ /* 0x000fe200078e0003 */
[----:B------:R-:W-:-:S03]  /*06a0*/  LOP3.LUT R12, R9, 0xff, RZ, 0xc0, !PT ;  /* 0x000000ff090c7812 */ /* 0x000fc600078ec0ff */
[----:B------:R-:W-:Y:S02]  /*06b0*/  VIADD R16, R11, 0xffffffff ;  /* 0xffffffff0b107836 */ /* 0x000fe40000000000 */
[----:B------:R-:W-:-:S03]  /*06c0*/  VIADD R15, R12, 0xffffffff ;  /* 0xffffffff0c0f7836 */ /* 0x000fc60000000000 */
[----:B------:R-:W-:-:S04]  /*06d0*/  ISETP.GT.U32.AND P0, PT, R16, 0xfd, PT ;  /* 0x000000fd1000780c */ /* 0x000fc80003f04070 */
[----:B------:R-:W-:-:S13]  /*06e0*/  ISETP.GT.U32.OR P0, PT, R15, 0xfd, P0 ;  /* 0x000000fd0f00780c */ /* 0x000fda0000704470 */
[----:B------:R-:W-:Y:S01]  /*06f0*/  @!P0 IMAD.MOV.U32 R9, RZ, RZ, RZ ;  /* 0x000000ffff098224 */ /* 0x000fe200078e00ff */
[----:B------:R-:W-:Y:S06]  /*0700*/  @!P0 BRA `(.L_x_4) ;  /* 0x00000000005c8947 */ /* 0x000fec0003800000 */
[----:B------:R-:W-:Y:S02]  /*0710*/  FSETP.GTU.FTZ.AND P0, PT, |R0|, +INF , PT ;  /* 0x7f8000000000780b */ /* 0x000fe40003f1c200 */
[----:B------:R-:W-:-:S04]  /*0720*/  FSETP.GTU.FTZ.AND P1, PT, |R3|, +INF , PT ;  /* 0x7f8000000300780b */ /* 0x000fc80003f3c200 */
[----:B------:R-:W-:-:S13]  /*0730*/  PLOP3.LUT P0, PT, P0, P1, PT, 0xf8, 0x8f ;  /* 0x00000000008f781c */ /* 0x000fda0000703f70 */
[----:B------:R-:W-:Y:S05]  /*0740*/  @P0 BRA `(.L_x_5) ;  /* 0x00000004004c0947 */ /* 0x000fea0003800000 */
[----:B------:R-:W-:-:S13]  /*0750*/  LOP3.LUT P0, RZ, R14, 0x7fffffff, R13, 0xc8, !PT ;  /* 0x7fffffff0eff7812 */ /* 0x000fda000780c80d */
[----:B------:R-:W-:Y:S05]  /*0760*/  @!P0 BRA `(.L_x_6) ;  /* 0x00000004003c8947 */ /* 0x000fea0003800000 */
[C---:B------:R-:W-:Y:S02]  /*0770*/  FSETP.NEU.FTZ.AND P2, PT, |R0|.reuse, +INF , PT ;  /* 0x7f8000000000780b */ /* 0x040fe40003f5d200 */
[----:B------:R-:W-:Y:S02]  /*0780*/  FSETP.NEU.FTZ.AND P1, PT, |R3|, +INF , PT ;  /* 0x7f8000000300780b */ /* 0x000fe40003f3d200 */
[----:B------:R-:W-:-:S11]  /*0790*/  FSETP.NEU.FTZ.AND P0, PT, |R0|, +INF , PT ;  /* 0x7f8000000000780b */ /* 0x000fd60003f1d200 */
[----:B------:R-:W-:Y:S05]  /*07a0*/  @!P1 BRA !P2, `(.L_x_6) ;  /* 0x00000004002c9947 */ /* 0x000fea0005000000 */
[----:B------:R-:W-:-:S04]  /*07b0*/  LOP3.LUT P2, RZ, R13, 0x7fffffff, RZ, 0xc0, !PT ;  /* 0x7fffffff0dff7812 */ /* 0x000fc8000784c0ff */
[----:B------:R-:W-:-:S13]  /*07c0*/  PLOP3.LUT P1, PT, P1, P2, PT, 0x2f, 0xf2 ;  /* 0x0000000000f2781c */ /* 0x000fda0000f24577 */
[----:B------:R-:W-:Y:S05]  /*07d0*/  @P1 BRA `(.L_x_7) ;  /* 0x0000000400181947 */ /* 0x000fea0003800000 */
[----:B------:R-:W-:-:S04]  /*07e0*/  LOP3.LUT P1, RZ, R14, 0x7fffffff, RZ, 0xc0, !PT ;  /* 0x7fffffff0eff7812 */ /* 0x000fc8000782c0ff */
[----:B------:R-:W-:-:S13]  /*07f0*/  PLOP3.LUT P0, PT, P0, P1, PT, 0x2f, 0xf2 ;  /* 0x0000000000f2781c */ /* 0x000fda0000702577 */
[----:B------:R-:W-:Y:S05]  /*0800*/  @P0 BRA `(.L_x_8) ;  /* 0x0000000400000947 */ /* 0x000fea0003800000 */
[----:B------:R-:W-:Y:S02]  /*0810*/  ISETP.GE.AND P0, PT, R15, RZ, PT ;  /* 0x000000ff0f00720c */ /* 0x000fe40003f06270 */
[----:B------:R-:W-:-:S11]  /*0820*/  ISETP.GE.AND P1, PT, R16, RZ, PT ;  /* 0x000000ff1000720c */ /* 0x000fd60003f26270 */
[----:B------:R-:W-:Y:S02]  /*0830*/  @P0 IMAD.MOV.U32 R9, RZ, RZ, RZ ;  /* 0x000000ffff090224 */ /* 0x000fe400078e00ff */
[----:B------:R-:W-:Y:S01]  /*0840*/  @!P0 FFMA R13, R0, 1.84467440737095516160e+19, RZ ;  /* 0x5f800000000d8823 */ /* 0x000fe200000000ff */
[----:B------:R-:W-:Y:S02]  /*0850*/  @!P0 IMAD.MOV.U32 R9, RZ, RZ, -0x40 ;  /* 0xffffffc0ff098424 */ /* 0x000fe400078e00ff */
[----:B------:R-:W-:Y:S02]  /*0860*/  @!P1 FFMA R14, R3, 1.84467440737095516160e+19, RZ ;  /* 0x5f800000030e9823 */ /* 0x000fe400000000ff */
[----:B------:R-:W-:-:S07]  /*0870*/  @!P1 VIADD R9, R9, 0x40 ;  /* 0x0000004009099836 */ /* 0x000fce0000000000 */
.L_x_4:
[----:B------:R-:W-:Y:S01]  /*0880*/  LEA R3, R11, 0xc0800000, 0x17 ;  /* 0xc08000000b037811 */ /* 0x000fe200078eb8ff */
[----:B------:R-:W-:Y:S01]  /*0890*/  VIADD R12, R12, 0xffffff81 ;  /* 0xffffff810c0c7836 */ /* 0x000fe20000000000 */
[----:B------:R-:W-:Y:S03]  /*08a0*/  BSSY.RECONVERGENT B2, `(.L_x_9) ;  /* 0x0000035000027945 */ /* 0x000fe60003800200 */
[----:B------:R-:W-:Y:S02]  /*08b0*/  IMAD.IADD R3, R14, 0x1, -R3 ;  /* 0x000000010e037824 */ /* 0x000fe400078e0a03 */
[C---:B------:R-:W-:Y:S01]  /*08c0*/  IMAD R0, R12.reuse, -0x800000, R13 ;  /* 0xff8000000c007824 */ /* 0x040fe200078e020d */
[----:B------:R-:W-:Y:S01]  /*08d0*/  IADD3 R12, PT, PT, R12, 0x7f, -R11 ;  /* 0x0000007f0c0c7810 */ /* 0x000fe20007ffe80b */
[----:B------:R-:W0:Y:S01]  /*08e0*/  MUFU.RCP R14, R3 ;  /* 0x00000003000e7308 */ /* 0x000e220000001000 */
[----:B------:R-:W-:-:S03]  /*08f0*/  FADD.FTZ R15, -R3, -RZ ;  /* 0x800000ff030f7221 */ /* 0x000fc60000010100 */
[----:B------:R-:W-:Y:S02]  /*0900*/  IMAD.IADD R12, R12, 0x1, R9 ;  /* 0x000000010c0c7824 */ /* 0x000fe400078e0209 */
[----:B0-----:R-:W-:-:S04]  /*0910*/  FFMA R17, R14, R15, 1 ;  /* 0x3f8000000e117423 */ /* 0x001fc8000000000f */
[----:B------:R-:W-:-:S04]  /*0920*/  FFMA R16, R14, R17, R14 ;  /* 0x000000110e107223 */ /* 0x000fc8000000000e */
[----:B------:R-:W-:-:S04]  /*0930*/  FFMA R13, R0, R16, RZ ;  /* 0x00000010000d7223 */ /* 0x000fc800000000ff */
[----:B------:R-:W-:-:S04]  /*0940*/  FFMA R14, R15, R13, R0 ;  /* 0x0000000d0f0e7223 */ /* 0x000fc80000000000 */
[----:B------:R-:W-:-:S04]  /*0950*/  FFMA R13, R16, R14, R13 ;  /* 0x0000000e100d7223 */ /* 0x000fc8000000000d */
[----:B------:R-:W-:-:S04]  /*0960*/  FFMA R14, R15, R13, R0 ;  /* 0x0000000d0f0e7223 */ /* 0x000fc80000000000 */
[----:B------:R-:W-:-:S05]  /*0970*/  FFMA R0, R16, R14, R13 ;  /* 0x0000000e10007223 */ /* 0x000fca000000000d */
[----:B------:R-:W-:-:S04]  /*0980*/  SHF.R.U32.HI R3, RZ, 0x17, R0 ;  /* 0x00000017ff037819 */ /* 0x000fc80000011600 */
[----:B------:R-:W-:-:S05]  /*0990*/  LOP3.LUT R3, R3, 0xff, RZ, 0xc0, !PT ;  /* 0x000000ff03037812 */ /* 0x000fca00078ec0ff */
[----:B------:R-:W-:-:S04]  /*09a0*/  IMAD.IADD R11, R3, 0x1, R12 ;  /* 0x00000001030b7824 */ /* 0x000fc800078e020c */
[----:B------:R-:W-:-:S05]  /*09b0*/  VIADD R3, R11, 0xffffffff ;  /* 0xffffffff0b037836 */ /* 0x000fca0000000000 */
[----:B------:R-:W-:-:S13]  /*09c0*/  ISETP.GE.U32.AND P0, PT, R3, 0xfe, PT ;  /* 0x000000fe0300780c */ /* 0x000fda0003f06070 */
[----:B------:R-:W-:Y:S05]  /*09d0*/  @!P0 BRA `(.L_x_10) ;  /* 0x0000000000808947 */ /* 0x000fea0003800000 */
[----:B------:R-:W-:-:S13]  /*09e0*/  ISETP.GT.AND P0, PT, R11, 0xfe, PT ;  /* 0x000000fe0b00780c */ /* 0x000fda0003f04270 */
[----:B------:R-:W-:Y:S05]  /*09f0*/  @P0 BRA `(.L_x_11) ;  /* 0x00000000006c0947 */ /* 0x000fea0003800000 */
[----:B------:R-:W-:-:S13]  /*0a00*/  ISETP.GE.AND P0, PT, R11, 0x1, PT ;  /* 0x000000010b00780c */ /* 0x000fda0003f06270 */
[----:B------:R-:W-:Y:S05]  /*0a10*/  @P0 BRA `(.L_x_12) ;  /* 0x0000000000740947 */ /* 0x000fea0003800000 */
[----:B------:R-:W-:Y:S02]  /*0a20*/  ISETP.GE.AND P0, PT, R11, -0x18, PT ;  /* 0xffffffe80b00780c */ /* 0x000fe40003f06270 */
[----:B------:R-:W-:-:S11]  /*0a30*/  LOP3.LUT R0, R0, 0x80000000, RZ, 0xc0, !PT ;  /* 0x8000000000007812 */ /* 0x000fd600078ec0ff */
[----:B------:R-:W-:Y:S05]  /*0a40*/  @!P0 BRA `(.L_x_12) ;  /* 0x0000000000688947 */ /* 0x000fea0003800000 */
[CCC-:B------:R-:W-:Y:S01]  /*0a50*/  FFMA.RZ R3, R16.reuse, R14.reuse, R13.reuse ;  /* 0x0000000e10037223 */ /* 0x1c0fe2000000c00d */
[CCC-:B------:R-:W-:Y:S01]  /*0a60*/  FFMA.RM R12, R16.reuse, R14.reuse, R13.reuse ;  /* 0x0000000e100c7223 */ /* 0x1c0fe2000000400d */
[C---:B------:R-:W-:Y:S02]  /*0a70*/  ISETP.NE.AND P2, PT, R11.reuse, RZ, PT ;  /* 0x000000ff0b00720c */ /* 0x040fe40003f45270 */
[----:B------:R-:W-:Y:S02]  /*0a80*/  ISETP.NE.AND P1, PT, R11, RZ, PT ;  /* 0x000000ff0b00720c */ /* 0x000fe40003f25270 */
[----:B------:R-:W-:Y:S01]  /*0a90*/  LOP3.LUT R9, R3, 0x7fffff, RZ, 0xc0, !PT ;  /* 0x007fffff03097812 */ /* 0x000fe200078ec0ff */
[----:B------:R-:W-:Y:S01]  /*0aa0*/  FFMA.RP R3, R16, R14, R13 ;  /* 0x0000000e10037223 */ /* 0x000fe2000000800d */
[----:B------:R-:W-:Y:S02]  /*0ab0*/  VIADD R14, R11, 0x20 ;  /* 0x000000200b0e7836 */ /* 0x000fe40000000000 */
[----:B------:R-:W-:Y:S01]  /*0ac0*/  LOP3.LUT R9, R9, 0x800000, RZ, 0xfc, !PT ;  /* 0x0080000009097812 */ /* 0x000fe200078efcff */
[----:B------:R-:W-:Y:S01]  /*0ad0*/  IMAD.MOV R11, RZ, RZ, -R11 ;  /* 0x000000ffff0b7224 */ /* 0x000fe200078e0a0b */
[----:B------:R-:W-:-:S02]  /*0ae0*/  FSETP.NEU.FTZ.AND P0, PT, R3, R12, PT ;  /* 0x0000000c0300720b */ /* 0x000fc40003f1d000 */
[----:B------:R-:W-:Y:S02]  /*0af0*/  SHF.L.U32 R14, R9, R14, RZ ;  /* 0x0000000e090e7219 */ /* 0x000fe400000006ff */
[----:B------:R-:W-:Y:S02]  /*0b00*/  SEL R12, R11, RZ, P2 ;  /* 0x000000ff0b0c7207 */ /* 0x000fe40001000000 */
[----:B------:R-:W-:Y:S02]  /*0b10*/  ISETP.NE.AND P1, PT, R14, RZ, P1 ;  /* 0x000000ff0e00720c */ /* 0x000fe40000f25270 */
[----:B------:R-:W-:Y:S02]  /*0b20*/  SHF.R.U32.HI R12, RZ, R12, R9 ;  /* 0x0000000cff0c7219 */ /* 0x000fe40000011609 */
[----:B------:R-:W-:Y:S02]  /*0b30*/  PLOP3.LUT P0, PT, P0, P1, PT, 0xf8, 0x8f ;  /* 0x00000000008f781c */ /* 0x000fe40000703f70 */
[----:B------:R-:W-:-:S02]  /*0b40*/  SHF.R.U32.HI R14, RZ, 0x1, R12 ;  /* 0x00000001ff0e7819 */ /* 0x000fc4000001160c */
[----:B------:R-:W-:-:S04]  /*0b50*/  SEL R3, RZ, 0x1, !P0 ;  /* 0x00000001ff037807 */ /* 0x000fc80004000000 */
[----:B------:R-:W-:-:S04]  /*0b60*/  LOP3.LUT R3, R3, 0x1, R14, 0xf8, !PT ;  /* 0x0000000103037812 */ /* 0x000fc800078ef80e */
[----:B------:R-:W-:-:S05]  /*0b70*/  LOP3.LUT R3, R3, R12, RZ, 0xc0, !PT ;  /* 0x0000000c03037212 */ /* 0x000fca00078ec0ff */
[----:B------:R-:W-:-:S05]  /*0b80*/  IMAD.IADD R3, R14, 0x1, R3 ;  /* 0x000000010e037824 */ /* 0x000fca00078e0203 */
[----:B------:R-:W-:Y:S01]  /*0b90*/  LOP3.LUT R0, R3, R0, RZ, 0xfc, !PT ;  /* 0x0000000003007212 */ /* 0x000fe200078efcff */
[----:B------:R-:W-:Y:S06]  /*0ba0*/  BRA `(.L_x_12) ;  /* 0x0000000000107947 */ /* 0x000fec0003800000 */
.L_x_11:
[----:B------:R-:W-:-:S04]  /*0bb0*/  LOP3.LUT R0, R0, 0x80000000, RZ, 0xc0, !PT ;  /* 0x8000000000007812 */ /* 0x000fc800078ec0ff */
[----:B------:R-:W-:Y:S01]  /*0bc0*/  LOP3.LUT R0, R0, 0x7f800000, RZ, 0xfc, !PT ;  /* 0x7f80000000007812 */ /* 0x000fe200078efcff */
[----:B------:R-:W-:Y:S06]  /*0bd0*/  BRA `(.L_x_12) ;  /* 0x0000000000047947 */ /* 0x000fec0003800000 */
.L_x_10:
[----:B------:R-:W-:-:S07]  /*0be0*/  IMAD R0, R12, 0x800000, R0 ;  /* 0x008000000c007824 */ /* 0x000fce00078e0200 */
.L_x_12:
[----:B------:R-:W-:Y:S05]  /*0bf0*/  BSYNC.RECONVERGENT B2 ;  /* 0x0000000000027941 */ /* 0x000fea0003800200 */
.L_x_9:
[----:B------:R-:W-:Y:S05]  /*0c00*/  BRA `(.L_x_13) ;  /* 0x0000000000207947 */ /* 0x000fea0003800000 */
.L_x_8:
[----:B------:R-:W-:-:S04]  /*0c10*/  LOP3.LUT R0, R14, 0x80000000, R13, 0x48, !PT ;  /* 0x800000000e007812 */ /* 0x000fc800078e480d */
[----:B------:R-:W-:Y:S01]  /*0c20*/  LOP3.LUT R0, R0, 0x7f800000, RZ, 0xfc, !PT ;  /* 0x7f80000000007812 */ /* 0x000fe200078efcff */
[----:B------:R-:W-:Y:S06]  /*0c30*/  BRA `(.L_x_13) ;  /* 0x0000000000147947 */ /* 0x000fec0003800000 */
.L_x_7:
[----:B------:R-:W-:Y:S01]  /*0c40*/  LOP3.LUT R0, R14, 0x80000000, R13, 0x48, !PT ;  /* 0x800000000e007812 */ /* 0x000fe200078e480d */
[----:B------:R-:W-:Y:S06]  /*0c50*/  BRA `(.L_x_13) ;  /* 0x00000000000c7947 */ /* 0x000fec0003800000 */
.L_x_6:
[----:B------:R-:W0:Y:S01]  /*0c60*/  MUFU.RSQ R0, -QNAN ;  /* 0xffc0000000007908 */ /* 0x000e220000001400 */
[----:B------:R-:W-:Y:S05]  /*0c70*/  BRA `(.L_x_13) ;  /* 0x0000000000047947 */ /* 0x000fea0003800000 */
.L_x_5:
[----:B------:R-:W-:-:S07]  /*0c80*/  FADD.FTZ R0, R0, R3 ;  /* 0x0000000300007221 */ /* 0x000fce0000010000 */
.L_x_13:
[----:B------:R-:W-:Y:S05]  /*0c90*/  BSYNC.RECONVERGENT B1 ;  /* 0x0000000000017941 */ /* 0x000fea0003800200 */
.L_x_3:
[----:B------:R-:W-:-:S04]  /*0ca0*/  IMAD.MOV.U32 R11, RZ, RZ, 0x0 ;  /* 0x00000000ff0b7424 */ /* 0x000fc800078e00ff */
[----:B0-----:R-:W-:Y:S05]  /*0cb0*/  RET.REL.NODEC R10 `(_Z10compute_LUiiiiPf) ;  /* 0xfffffff00ad07950 */ /* 0x001fea0003c3ffff */
.L_x_14:
[----:B------:R-:W-:-:S00]  /*0cc0*/  BRA `(.L_x_14) ;  /* 0xfffffffc00fc7947 */ /* 0x000fc0000383ffff */
[----:B------:R-:W-:-:S00]  /*0cd0*/  NOP ;  /* 0x0000000000007918 */ /* 0x000fc00000000000 */
        /* <DEDUP_REMOVED lines=10> */
.L_x_15:


//--------------------- .nv.shared._Z10compute_LUiiiiPf --------------------------
	.section	.nv.shared._Z10compute_LUiiiiPf,"aw",@nobits
	.sectionflags	@""
	.align	16
	.zero		1024


//--------------------- .nv.shared.reserved.0     --------------------------
	.section	.nv.shared.reserved.0,"aw",@nobits
	.weak		__nv_reservedSMEM_offset_0_alias
	.size		__nv_reservedSMEM_offset_0_alias, 0, 64
	.other		__nv_reservedSMEM_offset_0_alias,@"STO_CUDA_RESERVED_SHARED STV_DEFAULT"
__nv_reservedSMEM_offset_0_alias:
	.zero		0
	.zero		64


//--------------------- .nv.constant0._Z10compute_LUiiiiPf --------------------------
	.section	.nv.constant0._Z10compute_LUiiiiPf,"a",@progbits
	.sectionflags	@""
	.align	4
.nv.constant0._Z10compute_LUiiiiPf:
	.zero		920


//--------------------- SYMBOLS --------------------------

	.type		.nv.reservedSmem.offset0,@object
	.size		.nv.reservedSmem.offset0,0x4
	.type		.nv.reservedSmem.cap,@object
	.size		.nv.reservedSmem.cap,0x4
